//
// Generated by NVIDIA NVVM Compiler
//
// Compiler Build ID: CL-36424714
// Cuda compilation tools, release 13.0, V13.0.88
// Based on NVVM 20.0.0
//

.version 9.0
.target sm_100
.address_size 64

	// .globl	_Z17kernel_matrix_addPiS_S_i

.visible .entry _Z17kernel_matrix_addPiS_S_i(
	.param .u64 .ptr .align 1 _Z17kernel_matrix_addPiS_S_i_param_0,
	.param .u64 .ptr .align 1 _Z17kernel_matrix_addPiS_S_i_param_1,
	.param .u64 .ptr .align 1 _Z17kernel_matrix_addPiS_S_i_param_2,
	.param .u32 _Z17kernel_matrix_addPiS_S_i_param_3
)
{
	.reg .b32 	%r<8>;
	.reg .b64 	%rd<11>;

	ld.param.u64 	%rd1, [_Z17kernel_matrix_addPiS_S_i_param_0];
	ld.param.u64 	%rd2, [_Z17kernel_matrix_addPiS_S_i_param_1];
	ld.param.u64 	%rd3, [_Z17kernel_matrix_addPiS_S_i_param_2];
	ld.param.u32 	%r1, [_Z17kernel_matrix_addPiS_S_i_param_3];
	cvta.to.global.u64 	%rd4, %rd3;
	cvta.to.global.u64 	%rd5, %rd2;
	cvta.to.global.u64 	%rd6, %rd1;
	mov.u32 	%r2, %ctaid.x;
	mov.u32 	%r3, %ctaid.y;
	mad.lo.s32 	%r4, %r1, %r2, %r3;
	mul.wide.u32 	%rd7, %r4, 4;
	add.s64 	%rd8, %rd6, %rd7;
	ld.global.u32 	%r5, [%rd8];
	add.s64 	%rd9, %rd5, %rd7;
	ld.global.u32 	%r6, [%rd9];
	add.s32 	%r7, %r6, %r5;
	add.s64 	%rd10, %rd4, %rd7;
	st.global.u32 	[%rd10], %r7;
	ret;

}


// ===== COMPILED SASS (sm_100) =====

	.target	sm_100

	.elftype	@"ET_EXEC"


//--------------------- .note.nv.tkinfo           --------------------------
	.section	.note.nv.tkinfo,"",@"SHT_NOTE"
	.sectionflags	@"SHF_NOTE_NV_TKINFO"
	.tkinfo
        /*0018*/ 	.word	0x00000002
        /*0030*/ 	.string	""
        /*0030*/ 	.string	"ptxas"
        /*0030*/ 	.string	"Cuda compilation tools, release 13.0, V13.0.88"
        /*0030*/ 	.string	"Build cuda_13.0.r13.0/compiler.36424714_0"
        /*0030*/ 	.string	"-arch sm_100 -m 64 "



//--------------------- .note.nv.cuinfo           --------------------------
	.section	.note.nv.cuinfo,"",@"SHT_NOTE"
	.sectionflags	@"SHF_NOTE_NV_CUINFO"
        /*0018*/ 	.short	0x0002
        /*001a*/ 	.short	0x0064
        /*001c*/ 	.short	0x0082
	.zero		2


//--------------------- .nv.info                  --------------------------
	.section	.nv.info,"",@"SHT_CUDA_INFO"
	.align	4


	//----- nvinfo : EIATTR_REGCOUNT
	.align		4
        /*0000*/ 	.byte	0x04, 0x2f
        /*0002*/ 	.short	(.L_1 - .L_0)
	.align		4
.L_0:
        /*0004*/ 	.word	index@(_Z17kernel_matrix_addPiS_S_i)
        /*0008*/ 	.word	0x0000000c


	//----- nvinfo : EIATTR_FRAME_SIZE
	.align		4
.L_1:
        /*000c*/ 	.byte	0x04, 0x11
        /*000e*/ 	.short	(.L_3 - .L_2)
	.align		4
.L_2:
        /*0010*/ 	.word	index@(_Z17kernel_matrix_addPiS_S_i)
        /*0014*/ 	.word	0x00000000


	//----- nvinfo : EIATTR_MIN_STACK_SIZE
	.align		4
.L_3:
        /*0018*/ 	.byte	0x04, 0x12
        /*001a*/ 	.short	(.L_5 - .L_4)
	.align		4
.L_4:
        /*001c*/ 	.word	index@(_Z17kernel_matrix_addPiS_S_i)
        /*0020*/ 	.word	0x00000000
.L_5:


//--------------------- .nv.compat                --------------------------
	.section	.nv.compat,"",@"SHT_CUDA_COMPAT_INFO"
	.align	4
        /*0000*/ 	.byte	0x02, 0x09, 0x00, 0x00, 0x02, 0x02, 0x01, 0x00, 0x02, 0x05, 0x05, 0x00, 0x03, 0x07, 0x01, 0x01
        /*0010*/ 	.byte	0x02, 0x03, 0x00, 0x00, 0x02, 0x06, 0x01, 0x00, 0x04, 0x0b, 0x08, 0x00, 0x09, 0x00, 0x00, 0x00
        /*0020*/ 	.byte	0x00, 0x00, 0x00, 0x00


//--------------------- .nv.info._Z17kernel_matrix_addPiS_S_i --------------------------
	.section	.nv.info._Z17kernel_matrix_addPiS_S_i,"",@"SHT_CUDA_INFO"
	.sectionflags	@""
	.align	4


	//----- nvinfo : EIATTR_CUDA_API_VERSION
	.align		4
        /*0000*/ 	.byte	0x04, 0x37
        /*0002*/ 	.short	(.L_7 - .L_6)
.L_6:
        /*0004*/ 	.word	0x00000082


	//----- nvinfo : EIATTR_KPARAM_INFO
	.align		4
.L_7:
        /*0008*/ 	.byte	0x04, 0x17
        /*000a*/ 	.short	(.L_9 - .L_8)
.L_8:
        /*000c*/ 	.word	0x00000000
        /*0010*/ 	.short	0x0003
        /*0012*/ 	.short	0x0018
        /*0014*/ 	.byte	0x00, 0xf0, 0x11, 0x00


	//----- nvinfo : EIATTR_KPARAM_INFO
	.align		4
.L_9:
        /*0018*/ 	.byte	0x04, 0x17
        /*001a*/ 	.short	(.L_11 - .L_10)
.L_10:
        /*001c*/ 	.word	0x00000000
        /*0020*/ 	.short	0x0002
        /*0022*/ 	.short	0x0010
        /*0024*/ 	.byte	0x00, 0xf5, 0x21, 0x00


	//----- nvinfo : EIATTR_KPARAM_INFO
	.align		4
.L_11:
        /*0028*/ 	.byte	0x04, 0x17
        /*002a*/ 	.short	(.L_13 - .L_12)
.L_12:
        /*002c*/ 	.word	0x00000000
        /*0030*/ 	.short	0x0001
        /*0032*/ 	.short	0x0008
        /*0034*/ 	.byte	0x00, 0xf5, 0x21, 0x00


	//----- nvinfo : EIATTR_KPARAM_INFO
	.align		4
.L_13:
        /*0038*/ 	.byte	0x04, 0x17
        /*003a*/ 	.short	(.L_15 - .L_14)
.L_14:
        /*003c*/ 	.word	0x00000000
        /*0040*/ 	.short	0x0000
        /*0042*/ 	.short	0x0000
        /*0044*/ 	.byte	0x00, 0xf5, 0x21, 0x00


	//----- nvinfo : EIATTR_SPARSE_MMA_MASK
	.align		4
.L_15:
        /*0048*/ 	.byte	0x03, 0x50
        /*004a*/ 	.short	0x0000


	//----- nvinfo : EIATTR_MAXREG_COUNT
	.align		4
        /*004c*/ 	.byte	0x03, 0x1b
        /*004e*/ 	.short	0x00ff


	//----- nvinfo : EIATTR_MERCURY_ISA_VERSION
	.align		4
        /*0050*/ 	.byte	0x03, 0x5f
        /*0052*/ 	.short	0x0101


	//----- nvinfo : EIATTR_VRC_CTA_INIT_COUNT
	.align		4
        /*0054*/ 	.byte	0x02, 0x4a
	.zero		1
	.zero		1


	//----- nvinfo : EIATTR_EXIT_INSTR_OFFSETS
	.align		4
        /*0058*/ 	.byte	0x04, 0x1c
        /*005a*/ 	.short	(.L_17 - .L_16)


	//   ....[0]....
.L_16:
        /*005c*/ 	.word	0x00000100


	//----- nvinfo : EIATTR_CBANK_PARAM_SIZE
	.align		4
.L_17:
        /*0060*/ 	.byte	0x03, 0x19
        /*0062*/ 	.short	0x001c


	//----- nvinfo : EIATTR_PARAM_CBANK
	.align		4
        /*0064*/ 	.byte	0x04, 0x0a
        /*0066*/ 	.short	(.L_19 - .L_18)
	.align		4
.L_18:
        /*0068*/ 	.word	index@(.nv.constant0._Z17kernel_matrix_addPiS_S_i)
        /*006c*/ 	.short	0x0380
        /*006e*/ 	.short	0x001c


	//----- nvinfo : EIATTR_SW_WAR
	.align		4
.L_19:
        /*0070*/ 	.byte	0x04, 0x36
        /*0072*/ 	.short	(.L_21 - .L_20)
.L_20:
        /*0074*/ 	.word	0x00000008
.L_21:


//--------------------- .nv.callgraph             --------------------------
	.section	.nv.callgraph,"",@"SHT_CUDA_CALLGRAPH"
	.align	4
	.sectionentsize	8
	.align		4
        /*0000*/ 	.word	0x00000000
	.align		4
        /*0004*/ 	.word	0xffffffff
	.align		4
        /*0008*/ 	.word	0x00000000
	.align		4
        /*000c*/ 	.word	0xfffffffe
	.align		4
        /*0010*/ 	.word	0x00000000
	.align		4
        /*0014*/ 	.word	0xfffffffd
	.align		4
        /*0018*/ 	.word	0x00000000
	.align		4
        /*001c*/ 	.word	0xfffffffc


//--------------------- .text._Z17kernel_matrix_addPiS_S_i --------------------------
	.section	.text._Z17kernel_matrix_addPiS_S_i,"ax",@progbits
	.align	128
        .global         _Z17kernel_matrix_addPiS_S_i
        .type           _Z17kernel_matrix_addPiS_S_i,@function
        .size           _Z17kernel_matrix_addPiS_S_i,(.L_x_1 - _Z17kernel_matrix_addPiS_S_i)
        .other          _Z17kernel_matrix_addPiS_S_i,@"STO_CUDA_ENTRY STV_DEFAULT"
_Z17kernel_matrix_addPiS_S_i:
.text._Z17kernel_matrix_addPiS_S_i:
[----:B------:R-:W-:Y:S01]  /*0000*/  LDC R1, c[0x0][0x37c] ;  /* 0x0000df00ff017b82 */ /* 0x000fe20000000800 */
[----:B------:R-:W0:Y:S07]  /*0010*/  S2R R9, SR_CTAID.Y ;  /* 0x0000000000097919 */ /* 0x000e2e0000002600 */
[----:B------:R-:W0:Y:S01]  /*0020*/  S2UR UR6, SR_CTAID.X ;  /* 0x00000000000679c3 */ /* 0x000e220000002500 */
[----:B------:R-:W1:Y:S07]  /*0030*/  LDCU.64 UR4, c[0x0][0x358] ;  /* 0x00006b00ff0477ac */ /* 0x000e6e0008000a00 */
[----:B------:R-:W0:Y:S08]  /*0040*/  LDC R0, c[0x0][0x398] ;  /* 0x0000e600ff007b82 */ /* 0x000e300000000800 */
[----:B------:R-:W2:Y:S08]  /*0050*/  LDC.64 R2, c[0x0][0x380] ;  /* 0x0000e000ff027b82 */ /* 0x000eb00000000a00 */
[----:B------:R-:W3:Y:S01]  /*0060*/  LDC.64 R4, c[0x0][0x388] ;  /* 0x0000e200ff047b82 */ /* 0x000ee20000000a00 */
[----:B0-----:R-:W-:-:S07]  /*0070*/  IMAD R9, R0, UR6, R9 ;  /* 0x0000000600097c24 */ /* 0x001fce000f8e0209 */
[----:B------:R-:W0:Y:S01]  /*0080*/  LDC.64 R6, c[0x0][0x390] ;  /* 0x0000e400ff067b82 */ /* 0x000e220000000a00 */
[----:B--2---:R-:W-:-:S06]  /*0090*/  IMAD.WIDE.U32 R2, R9, 0x4, R2 ;  /* 0x0000000409027825 */ /* 0x004fcc00078e0002 */
[----:B-1----:R-:W2:Y:S01]  /*00a0*/  LDG.E R2, desc[UR4][R2.64] ;  /* 0x0000000402027981 */ /* 0x002ea2000c1e1900 */
[----:B---3--:R-:W-:-:S06]  /*00b0*/  IMAD.WIDE.U32 R4, R9, 0x4, R4 ;  /* 0x0000000409047825 */ /* 0x008fcc00078e0004 */
[----:B------:R-:W2:Y:S01]  /*00c0*/  LDG.E R5, desc[UR4][R4.64] ;  /* 0x0000000404057981 */ /* 0x000ea2000c1e1900 */
[----:B0-----:R-:W-:Y:S01]  /*00d0*/  IMAD.WIDE.U32 R6, R9, 0x4, R6 ;  /* 0x0000000409067825 */ /* 0x001fe200078e0006 */
[----:B--2---:R-:W-:-:S05]  /*00e0*/  IADD3 R9, PT, PT, R2, R5, RZ ;  /* 0x0000000502097210 */ /* 0x004fca0007ffe0ff */
[----:B------:R-:W-:Y:S01]  /*00f0*/  STG.E desc[UR4][R6.64], R9 ;  /* 0x0000000906007986 */ /* 0x000fe2000c101904 */
[----:B------:R-:W-:Y:S05]  /*0100*/  EXIT ;  /* 0x000000000000794d */ /* 0x000fea0003800000 */
.L_x_0:
[----:B------:R-:W-:-:S00]  /*0110*/  BRA `(.L_x_0) ;  /* 0xfffffffc00fc7947 */ /* 0x000fc0000383ffff */
[----:B------:R-:W-:-:S00]  /*0120*/  NOP ;  /* 0x0000000000007918 */ /* 0x000fc00000000000 */
        /* <DEDUP_REMOVED lines=13> */
.L_x_1:


//--------------------- .nv.shared.reserved.0     --------------------------
	.section	.nv.shared.reserved.0,"aw",@nobits
	.weak		__nv_reservedSMEM_offset_0_alias
	.size		__nv_reservedSMEM_offset_0_alias, 0, 64
	.other		__nv_reservedSMEM_offset_0_alias,@"STO_CUDA_RESERVED_SHARED STV_DEFAULT"
__nv_reservedSMEM_offset_0_alias:
	.zero		0
	.zero		64


//--------------------- .nv.constant0._Z17kernel_matrix_addPiS_S_i --------------------------
	.section	.nv.constant0._Z17kernel_matrix_addPiS_S_i,"a",@progbits
	.sectionflags	@""
	.align	4
.nv.constant0._Z17kernel_matrix_addPiS_S_i:
	.zero		924


//--------------------- SYMBOLS --------------------------

	.type		.nv.reservedSmem.offset0,@object
	.size		.nv.reservedSmem.offset0,0x4
